//
// Generated by NVIDIA NVVM Compiler
//
// Compiler Build ID: CL-36424714
// Cuda compilation tools, release 13.0, V13.0.88
// Based on NVVM 20.0.0
//

.version 9.0
.target sm_100
.address_size 64

	// .globl	_Z9MatrixAvgPKiiPi
// _ZZ9MatrixAvgPKiiPiE5shArr has been demoted

.visible .entry _Z9MatrixAvgPKiiPi(
	.param .u64 .ptr .align 1 _Z9MatrixAvgPKiiPi_param_0,
	.param .u32 _Z9MatrixAvgPKiiPi_param_1,
	.param .u64 .ptr .align 1 _Z9MatrixAvgPKiiPi_param_2
)
{
	.reg .pred 	%p<18>;
	.reg .b32 	%r<95>;
	.reg .b64 	%rd<15>;
	// demoted variable
	.shared .align 4 .b8 _ZZ9MatrixAvgPKiiPiE5shArr[4096];
	ld.param.u64 	%rd3, [_Z9MatrixAvgPKiiPi_param_0];
	ld.param.u32 	%r26, [_Z9MatrixAvgPKiiPi_param_1];
	ld.param.u64 	%rd2, [_Z9MatrixAvgPKiiPi_param_2];
	cvta.to.global.u64 	%rd1, %rd3;
	mov.u32 	%r1, %tid.x;
	mov.u32 	%r2, %ctaid.x;
	shl.b32 	%r28, %r2, 10;
	or.b32  	%r89, %r28, %r1;
	mov.u32 	%r29, %nctaid.x;
	shl.b32 	%r4, %r29, 10;
	setp.ge.s32 	%p1, %r89, %r26;
	mov.b32 	%r94, 0;
	@%p1 bra 	$L__BB0_7;
	add.s32 	%r32, %r89, %r4;
	max.s32 	%r33, %r26, %r32;
	setp.lt.s32 	%p2, %r32, %r26;
	selp.u32 	%r34, 1, 0, %p2;
	add.s32 	%r35, %r32, %r34;
	sub.s32 	%r36, %r33, %r35;
	div.u32 	%r37, %r36, %r4;
	add.s32 	%r38, %r37, %r34;
	add.s32 	%r5, %r38, 1;
	and.b32  	%r6, %r5, 3;
	setp.lt.u32 	%p3, %r38, 3;
	mov.b32 	%r94, 0;
	@%p3 bra 	$L__BB0_4;
	and.b32  	%r40, %r5, -4;
	neg.s32 	%r85, %r40;
	mov.b32 	%r94, 0;
	mul.wide.s32 	%rd6, %r4, 4;
$L__BB0_3:
	mul.wide.s32 	%rd4, %r89, 4;
	add.s64 	%rd5, %rd1, %rd4;
	ld.global.u32 	%r41, [%rd5];
	add.s32 	%r42, %r41, %r94;
	add.s32 	%r43, %r89, %r4;
	add.s64 	%rd7, %rd5, %rd6;
	ld.global.u32 	%r44, [%rd7];
	add.s32 	%r45, %r44, %r42;
	add.s32 	%r46, %r43, %r4;
	add.s64 	%rd8, %rd7, %rd6;
	ld.global.u32 	%r47, [%rd8];
	add.s32 	%r48, %r47, %r45;
	add.s32 	%r49, %r46, %r4;
	add.s64 	%rd9, %rd8, %rd6;
	ld.global.u32 	%r50, [%rd9];
	add.s32 	%r94, %r50, %r48;
	add.s32 	%r89, %r49, %r4;
	add.s32 	%r85, %r85, 4;
	setp.ne.s32 	%p4, %r85, 0;
	@%p4 bra 	$L__BB0_3;
$L__BB0_4:
	setp.eq.s32 	%p5, %r6, 0;
	@%p5 bra 	$L__BB0_7;
	neg.s32 	%r91, %r6;
$L__BB0_6:
	.pragma "nounroll";
	mul.wide.s32 	%rd10, %r89, 4;
	add.s64 	%rd11, %rd1, %rd10;
	ld.global.u32 	%r51, [%rd11];
	add.s32 	%r94, %r51, %r94;
	add.s32 	%r89, %r89, %r4;
	add.s32 	%r91, %r91, 1;
	setp.ne.s32 	%p6, %r91, 0;
	@%p6 bra 	$L__BB0_6;
$L__BB0_7:
	shl.b32 	%r52, %r1, 2;
	mov.u32 	%r53, _ZZ9MatrixAvgPKiiPiE5shArr;
	add.s32 	%r25, %r53, %r52;
	st.shared.u32 	[%r25], %r94;
	bar.sync 	0;
	setp.gt.u32 	%p7, %r1, 511;
	@%p7 bra 	$L__BB0_9;
	ld.shared.u32 	%r54, [%r25+2048];
	ld.shared.u32 	%r55, [%r25];
	add.s32 	%r56, %r55, %r54;
	st.shared.u32 	[%r25], %r56;
$L__BB0_9:
	bar.sync 	0;
	setp.gt.u32 	%p8, %r1, 255;
	@%p8 bra 	$L__BB0_11;
	ld.shared.u32 	%r57, [%r25+1024];
	ld.shared.u32 	%r58, [%r25];
	add.s32 	%r59, %r58, %r57;
	st.shared.u32 	[%r25], %r59;
$L__BB0_11:
	bar.sync 	0;
	setp.gt.u32 	%p9, %r1, 127;
	@%p9 bra 	$L__BB0_13;
	ld.shared.u32 	%r60, [%r25+512];
	ld.shared.u32 	%r61, [%r25];
	add.s32 	%r62, %r61, %r60;
	st.shared.u32 	[%r25], %r62;
$L__BB0_13:
	bar.sync 	0;
	setp.gt.u32 	%p10, %r1, 63;
	@%p10 bra 	$L__BB0_15;
	ld.shared.u32 	%r63, [%r25+256];
	ld.shared.u32 	%r64, [%r25];
	add.s32 	%r65, %r64, %r63;
	st.shared.u32 	[%r25], %r65;
$L__BB0_15:
	bar.sync 	0;
	setp.gt.u32 	%p11, %r1, 31;
	@%p11 bra 	$L__BB0_17;
	ld.shared.u32 	%r66, [%r25+128];
	ld.shared.u32 	%r67, [%r25];
	add.s32 	%r68, %r67, %r66;
	st.shared.u32 	[%r25], %r68;
$L__BB0_17:
	bar.sync 	0;
	setp.gt.u32 	%p12, %r1, 15;
	@%p12 bra 	$L__BB0_19;
	ld.shared.u32 	%r69, [%r25+64];
	ld.shared.u32 	%r70, [%r25];
	add.s32 	%r71, %r70, %r69;
	st.shared.u32 	[%r25], %r71;
$L__BB0_19:
	bar.sync 	0;
	setp.gt.u32 	%p13, %r1, 7;
	@%p13 bra 	$L__BB0_21;
	ld.shared.u32 	%r72, [%r25+32];
	ld.shared.u32 	%r73, [%r25];
	add.s32 	%r74, %r73, %r72;
	st.shared.u32 	[%r25], %r74;
$L__BB0_21:
	bar.sync 	0;
	setp.gt.u32 	%p14, %r1, 3;
	@%p14 bra 	$L__BB0_23;
	ld.shared.u32 	%r75, [%r25+16];
	ld.shared.u32 	%r76, [%r25];
	add.s32 	%r77, %r76, %r75;
	st.shared.u32 	[%r25], %r77;
$L__BB0_23:
	bar.sync 	0;
	setp.gt.u32 	%p15, %r1, 1;
	@%p15 bra 	$L__BB0_25;
	ld.shared.u32 	%r78, [%r25+8];
	ld.shared.u32 	%r79, [%r25];
	add.s32 	%r80, %r79, %r78;
	st.shared.u32 	[%r25], %r80;
$L__BB0_25:
	bar.sync 	0;
	setp.ne.s32 	%p16, %r1, 0;
	@%p16 bra 	$L__BB0_27;
	ld.shared.u32 	%r81, [_ZZ9MatrixAvgPKiiPiE5shArr+4];
	ld.shared.u32 	%r82, [%r25];
	add.s32 	%r83, %r82, %r81;
	st.shared.u32 	[%r25], %r83;
$L__BB0_27:
	setp.ne.s32 	%p17, %r1, 0;
	bar.sync 	0;
	@%p17 bra 	$L__BB0_29;
	ld.shared.u32 	%r84, [_ZZ9MatrixAvgPKiiPiE5shArr];
	cvta.to.global.u64 	%rd12, %rd2;
	mul.wide.u32 	%rd13, %r2, 4;
	add.s64 	%rd14, %rd12, %rd13;
	st.global.u32 	[%rd14], %r84;
$L__BB0_29:
	ret;

}


// ===== COMPILED SASS (sm_100) =====

	.target	sm_100

	.elftype	@"ET_EXEC"


//--------------------- .note.nv.tkinfo           --------------------------
	.section	.note.nv.tkinfo,"",@"SHT_NOTE"
	.sectionflags	@"SHF_NOTE_NV_TKINFO"
	.tkinfo
        /*0018*/ 	.word	0x00000002
        /*0030*/ 	.string	""
        /*0030*/ 	.string	"ptxas"
        /*0030*/ 	.string	"Cuda compilation tools, release 13.0, V13.0.88"
        /*0030*/ 	.string	"Build cuda_13.0.r13.0/compiler.36424714_0"
        /*0030*/ 	.string	"-arch sm_100 -m 64 "



//--------------------- .note.nv.cuinfo           --------------------------
	.section	.note.nv.cuinfo,"",@"SHT_NOTE"
	.sectionflags	@"SHF_NOTE_NV_CUINFO"
        /*0018*/ 	.short	0x0002
        /*001a*/ 	.short	0x0064
        /*001c*/ 	.short	0x0082
	.zero		2


//--------------------- .nv.info                  --------------------------
	.section	.nv.info,"",@"SHT_CUDA_INFO"
	.align	4


	//----- nvinfo : EIATTR_REGCOUNT
	.align		4
        /*0000*/ 	.byte	0x04, 0x2f
        /*0002*/ 	.short	(.L_1 - .L_0)
	.align		4
.L_0:
        /*0004*/ 	.word	index@(_Z9MatrixAvgPKiiPi)
        /*0008*/ 	.word	0x00000020


	//----- nvinfo : EIATTR_FRAME_SIZE
	.align		4
.L_1:
        /*000c*/ 	.byte	0x04, 0x11
        /*000e*/ 	.short	(.L_3 - .L_2)
	.align		4
.L_2:
        /*0010*/ 	.word	index@(_Z9MatrixAvgPKiiPi)
        /*0014*/ 	.word	0x00000000


	//----- nvinfo : EIATTR_MIN_STACK_SIZE
	.align		4
.L_3:
        /*0018*/ 	.byte	0x04, 0x12
        /*001a*/ 	.short	(.L_5 - .L_4)
	.align		4
.L_4:
        /*001c*/ 	.word	index@(_Z9MatrixAvgPKiiPi)
        /*0020*/ 	.word	0x00000000
.L_5:


//--------------------- .nv.compat                --------------------------
	.section	.nv.compat,"",@"SHT_CUDA_COMPAT_INFO"
	.align	4
        /*0000*/ 	.byte	0x02, 0x09, 0x00, 0x00, 0x02, 0x02, 0x01, 0x00, 0x02, 0x05, 0x05, 0x00, 0x03, 0x07, 0x01, 0x01
        /*0010*/ 	.byte	0x02, 0x03, 0x00, 0x00, 0x02, 0x06, 0x01, 0x00, 0x04, 0x0b, 0x08, 0x00, 0x09, 0x00, 0x00, 0x00
        /*0020*/ 	.byte	0x00, 0x00, 0x00, 0x00


//--------------------- .nv.info._Z9MatrixAvgPKiiPi --------------------------
	.section	.nv.info._Z9MatrixAvgPKiiPi,"",@"SHT_CUDA_INFO"
	.sectionflags	@""
	.align	4


	//----- nvinfo : EIATTR_CUDA_API_VERSION
	.align		4
        /*0000*/ 	.byte	0x04, 0x37
        /*0002*/ 	.short	(.L_7 - .L_6)
.L_6:
        /*0004*/ 	.word	0x00000082


	//----- nvinfo : EIATTR_KPARAM_INFO
	.align		4
.L_7:
        /*0008*/ 	.byte	0x04, 0x17
        /*000a*/ 	.short	(.L_9 - .L_8)
.L_8:
        /*000c*/ 	.word	0x00000000
        /*0010*/ 	.short	0x0002
        /*0012*/ 	.short	0x0010
        /*0014*/ 	.byte	0x00, 0xf5, 0x21, 0x00


	//----- nvinfo : EIATTR_KPARAM_INFO
	.align		4
.L_9:
        /*0018*/ 	.byte	0x04, 0x17
        /*001a*/ 	.short	(.L_11 - .L_10)
.L_10:
        /*001c*/ 	.word	0x00000000
        /*0020*/ 	.short	0x0001
        /*0022*/ 	.short	0x0008
        /*0024*/ 	.byte	0x00, 0xf0, 0x11, 0x00


	//----- nvinfo : EIATTR_KPARAM_INFO
	.align		4
.L_11:
        /*0028*/ 	.byte	0x04, 0x17
        /*002a*/ 	.short	(.L_13 - .L_12)
.L_12:
        /*002c*/ 	.word	0x00000000
        /*0030*/ 	.short	0x0000
        /*0032*/ 	.short	0x0000
        /*0034*/ 	.byte	0x00, 0xf5, 0x21, 0x00


	//----- nvinfo : EIATTR_SPARSE_MMA_MASK
	.align		4
.L_13:
        /*0038*/ 	.byte	0x03, 0x50
        /*003a*/ 	.short	0x0000


	//----- nvinfo : EIATTR_MAXREG_COUNT
	.align		4
        /*003c*/ 	.byte	0x03, 0x1b
        /*003e*/ 	.short	0x00ff


	//----- nvinfo : EIATTR_NUM_BARRIERS
	.align		4
        /*0040*/ 	.byte	0x02, 0x4c
        /*0042*/ 	.byte	0x01
	.zero		1


	//----- nvinfo : EIATTR_MERCURY_ISA_VERSION
	.align		4
        /*0044*/ 	.byte	0x03, 0x5f
        /*0046*/ 	.short	0x0101


	//----- nvinfo : EIATTR_VRC_CTA_INIT_COUNT
	.align		4
        /*0048*/ 	.byte	0x02, 0x4a
	.zero		1
	.zero		1


	//----- nvinfo : EIATTR_EXIT_INSTR_OFFSETS
	.align		4
        /*004c*/ 	.byte	0x04, 0x1c
        /*004e*/ 	.short	(.L_15 - .L_14)


	//   ....[0]....
.L_14:
        /*0050*/ 	.word	0x00000f00


	//   ....[1]....
        /*0054*/ 	.word	0x00000f50


	//----- nvinfo : EIATTR_CRS_STACK_SIZE
	.align		4
.L_15:
        /*0058*/ 	.byte	0x04, 0x1e
        /*005a*/ 	.short	(.L_17 - .L_16)
.L_16:
        /*005c*/ 	.word	0x00000000


	//----- nvinfo : EIATTR_CBANK_PARAM_SIZE
	.align		4
.L_17:
        /*0060*/ 	.byte	0x03, 0x19
        /*0062*/ 	.short	0x0018


	//----- nvinfo : EIATTR_PARAM_CBANK
	.align		4
        /*0064*/ 	.byte	0x04, 0x0a
        /*0066*/ 	.short	(.L_19 - .L_18)
	.align		4
.L_18:
        /*0068*/ 	.word	index@(.nv.constant0._Z9MatrixAvgPKiiPi)
        /*006c*/ 	.short	0x0380
        /*006e*/ 	.short	0x0018


	//----- nvinfo : EIATTR_SW_WAR
	.align		4
.L_19:
        /*0070*/ 	.byte	0x04, 0x36
        /*0072*/ 	.short	(.L_21 - .L_20)
.L_20:
        /*0074*/ 	.word	0x00000008
.L_21:


//--------------------- .nv.callgraph             --------------------------
	.section	.nv.callgraph,"",@"SHT_CUDA_CALLGRAPH"
	.align	4
	.sectionentsize	8
	.align		4
        /*0000*/ 	.word	0x00000000
	.align		4
        /*0004*/ 	.word	0xffffffff
	.align		4
        /*0008*/ 	.word	0x00000000
	.align		4
        /*000c*/ 	.word	0xfffffffe
	.align		4
        /*0010*/ 	.word	0x00000000
	.align		4
        /*0014*/ 	.word	0xfffffffd
	.align		4
        /*0018*/ 	.word	0x00000000
	.align		4
        /*001c*/ 	.word	0xfffffffc


//--------------------- .text._Z9MatrixAvgPKiiPi  --------------------------
	.section	.text._Z9MatrixAvgPKiiPi,"ax",@progbits
	.align	128
        .global         _Z9MatrixAvgPKiiPi
        .type           _Z9MatrixAvgPKiiPi,@function
        .size           _Z9MatrixAvgPKiiPi,(.L_x_13 - _Z9MatrixAvgPKiiPi)
        .other          _Z9MatrixAvgPKiiPi,@"STO_CUDA_ENTRY STV_DEFAULT"
_Z9MatrixAvgPKiiPi:
.text._Z9MatrixAvgPKiiPi:
[----:B------:R-:W-:Y:S01]  /*0000*/  LDC R1, c[0x0][0x37c] ;  /* 0x0000df00ff017b82 */ /* 0x000fe20000000800 */
[----:B------:R-:W0:Y:S01]  /*0010*/  S2R R0, SR_CTAID.X ;  /* 0x0000000000007919 */ /* 0x000e220000002500 */
[----:B------:R-:W1:Y:S06]  /*0020*/  LDCU UR8, c[0x0][0x388] ;  /* 0x00007100ff0877ac */ /* 0x000e6c0008000800 */
[----:B------:R-:W2:Y:S01]  /*0030*/  LDC R4, c[0x0][0x370] ;  /* 0x0000dc00ff047b82 */ /* 0x000ea20000000800 */
[----:B------:R-:W-:Y:S01]  /*0040*/  BSSY.RECONVERGENT B2, `(.L_x_0) ;  /* 0x00000a8000027945 */ /* 0x000fe20003800200 */
[----:B------:R-:W3:Y:S01]  /*0050*/  S2R R2, SR_TID.X ;  /* 0x0000000000027919 */ /* 0x000ee20000002100 */
[----:B------:R-:W4:Y:S01]  /*0060*/  LDCU.64 UR6, c[0x0][0x358] ;  /* 0x00006b00ff0677ac */ /* 0x000f220008000a00 */
[----:B------:R-:W-:-:S02]  /*0070*/  IMAD.MOV.U32 R7, RZ, RZ, RZ ;  /* 0x000000ffff077224 */ /* 0x000fc400078e00ff */
[----:B0-----:R-:W-:-:S05]  /*0080*/  IMAD.SHL.U32 R3, R0, 0x400, RZ ;  /* 0x0000040000037824 */ /* 0x001fca00078e00ff */
[----:B---3--:R-:W-:-:S04]  /*0090*/  LOP3.LUT R5, R3, R2, RZ, 0xfc, !PT ;  /* 0x0000000203057212 */ /* 0x008fc800078efcff */
[----:B-1----:R-:W-:-:S13]  /*00a0*/  ISETP.GE.AND P0, PT, R5, UR8, PT ;  /* 0x0000000805007c0c */ /* 0x002fda000bf06270 */
[----:B--2-4-:R-:W-:Y:S05]  /*00b0*/  @P0 BRA `(.L_x_1) ;  /* 0x0000000800800947 */ /* 0x014fea0003800000 */
[----:B------:R-:W-:Y:S01]  /*00c0*/  IMAD.SHL.U32 R4, R4, 0x400, RZ ;  /* 0x0000040004047824 */ /* 0x000fe200078e00ff */
[----:B------:R-:W-:Y:S03]  /*00d0*/  BSSY.RECONVERGENT B1, `(.L_x_2) ;  /* 0x0000093000017945 */ /* 0x000fe60003800200 */
[----:B------:R-:W0:Y:S01]  /*00e0*/  I2F.U32.RP R10, R4 ;  /* 0x00000004000a7306 */ /* 0x000e220000209000 */
[C---:B------:R-:W-:Y:S01]  /*00f0*/  IMAD.IADD R3, R4.reuse, 0x1, R5 ;  /* 0x0000000104037824 */ /* 0x040fe200078e0205 */
[----:B------:R-:W-:Y:S01]  /*0100*/  ISETP.NE.U32.AND P2, PT, R4, RZ, PT ;  /* 0x000000ff0400720c */ /* 0x000fe20003f45070 */
[----:B------:R-:W-:-:S03]  /*0110*/  IMAD.MOV R11, RZ, RZ, -R4 ;  /* 0x000000ffff0b7224 */ /* 0x000fc600078e0a04 */
[C---:B------:R-:W-:Y:S02]  /*0120*/  ISETP.GE.AND P0, PT, R3.reuse, UR8, PT ;  /* 0x0000000803007c0c */ /* 0x040fe4000bf06270 */
[----:B------:R-:W-:Y:S02]  /*0130*/  VIMNMX R8, PT, PT, R3, UR8, !PT ;  /* 0x0000000803087c48 */ /* 0x000fe4000ffe0100 */
[----:B------:R-:W-:-:S04]  /*0140*/  SEL R9, RZ, 0x1, P0 ;  /* 0x00000001ff097807 */ /* 0x000fc80000000000 */
[----:B------:R-:W-:Y:S01]  /*0150*/  IADD3 R3, PT, PT, R8, -R3, -R9 ;  /* 0x8000000308037210 */ /* 0x000fe20007ffe809 */
[----:B0-----:R-:W0:Y:S02]  /*0160*/  MUFU.RCP R10, R10 ;  /* 0x0000000a000a7308 */ /* 0x001e240000001000 */
[----:B0-----:R-:W-:-:S06]  /*0170*/  VIADD R6, R10, 0xffffffe ;  /* 0x0ffffffe0a067836 */ /* 0x001fcc0000000000 */
[----:B------:R0:W1:Y:S02]  /*0180*/  F2I.FTZ.U32.TRUNC.NTZ R7, R6 ;  /* 0x0000000600077305 */ /* 0x000064000021f000 */
[----:B0-----:R-:W-:Y:S02]  /*0190*/  IMAD.MOV.U32 R6, RZ, RZ, RZ ;  /* 0x000000ffff067224 */ /* 0x001fe400078e00ff */
[----:B-1----:R-:W-:-:S04]  /*01a0*/  IMAD R11, R11, R7, RZ ;  /* 0x000000070b0b7224 */ /* 0x002fc800078e02ff */
[----:B------:R-:W-:-:S04]  /*01b0*/  IMAD.HI.U32 R10, R7, R11, R6 ;  /* 0x0000000b070a7227 */ /* 0x000fc800078e0006 */
[----:B------:R-:W-:Y:S02]  /*01c0*/  IMAD.MOV.U32 R7, RZ, RZ, RZ ;  /* 0x000000ffff077224 */ /* 0x000fe400078e00ff */
[----:B------:R-:W-:-:S04]  /*01d0*/  IMAD.HI.U32 R10, R10, R3, RZ ;  /* 0x000000030a0a7227 */ /* 0x000fc800078e00ff */
[----:B------:R-:W-:-:S04]  /*01e0*/  IMAD.MOV R6, RZ, RZ, -R10 ;  /* 0x000000ffff067224 */ /* 0x000fc800078e0a0a */
[----:B------:R-:W-:-:S05]  /*01f0*/  IMAD R3, R4, R6, R3 ;  /* 0x0000000604037224 */ /* 0x000fca00078e0203 */
[----:B------:R-:W-:-:S13]  /*0200*/  ISETP.GE.U32.AND P0, PT, R3, R4, PT ;  /* 0x000000040300720c */ /* 0x000fda0003f06070 */
[----:B------:R-:W-:Y:S01]  /*0210*/  @P0 IADD3 R3, PT, PT, -R4, R3, RZ ;  /* 0x0000000304030210 */ /* 0x000fe20007ffe1ff */
[----:B------:R-:W-:-:S03]  /*0220*/  @P0 VIADD R10, R10, 0x1 ;  /* 0x000000010a0a0836 */ /* 0x000fc60000000000 */
[----:B------:R-:W-:-:S13]  /*0230*/  ISETP.GE.U32.AND P1, PT, R3, R4, PT ;  /* 0x000000040300720c */ /* 0x000fda0003f26070 */
[----:B------:R-:W-:Y:S01]  /*0240*/  @P1 VIADD R10, R10, 0x1 ;  /* 0x000000010a0a1836 */ /* 0x000fe20000000000 */
[----:B------:R-:W-:-:S05]  /*0250*/  @!P2 LOP3.LUT R10, RZ, R4, RZ, 0x33, !PT ;  /* 0x00000004ff0aa212 */ /* 0x000fca00078e33ff */
[----:B------:R-:W-:-:S04]  /*0260*/  IMAD.IADD R9, R9, 0x1, R10 ;  /* 0x0000000109097824 */ /* 0x000fc800078e020a */
[C---:B------:R-:W-:Y:S01]  /*0270*/  VIADD R3, R9.reuse, 0x1 ;  /* 0x0000000109037836 */ /* 0x040fe20000000000 */
[----:B------:R-:W-:-:S04]  /*0280*/  ISETP.GE.U32.AND P0, PT, R9, 0x3, PT ;  /* 0x000000030900780c */ /* 0x000fc80003f06070 */
[----:B------:R-:W-:-:S09]  /*0290*/  LOP3.LUT R6, R3, 0x3, RZ, 0xc0, !PT ;  /* 0x0000000303067812 */ /* 0x000fd200078ec0ff */
[----:B------:R-:W-:Y:S05]  /*02a0*/  @!P0 BRA `(.L_x_3) ;  /* 0x0000000400d48947 */ /* 0x000fea0003800000 */
[----:B------:R-:W-:Y:S01]  /*02b0*/  LOP3.LUT R3, R3, 0xfffffffc, RZ, 0xc0, !PT ;  /* 0xfffffffc03037812 */ /* 0x000fe200078ec0ff */
[----:B------:R-:W-:Y:S01]  /*02c0*/  BSSY.RELIABLE B0, `(.L_x_4) ;  /* 0x0000063000007945 */ /* 0x000fe20003800100 */
[----:B------:R-:W-:-:S03]  /*02d0*/  HFMA2 R7, -RZ, RZ, 0, 0 ;  /* 0x00000000ff077431 */ /* 0x000fc600000001ff */
[----:B------:R-:W-:-:S05]  /*02e0*/  IMAD.MOV R3, RZ, RZ, -R3 ;  /* 0x000000ffff037224 */ /* 0x000fca00078e0a03 */
[----:B------:R-:W-:-:S13]  /*02f0*/  ISETP.GE.AND P0, PT, R3, RZ, PT ;  /* 0x000000ff0300720c */ /* 0x000fda0003f06270 */
[----:B------:R-:W-:Y:S05]  /*0300*/  @P0 BRA `(.L_x_5) ;  /* 0x0000000400780947 */ /* 0x000fea0003800000 */
[----:B------:R-:W-:Y:S01]  /*0310*/  IMAD.MOV R8, RZ, RZ, -R3 ;  /* 0x000000ffff087224 */ /* 0x000fe200078e0a03 */
[----:B------:R-:W-:Y:S01]  /*0320*/  BSSY.RECONVERGENT B3, `(.L_x_6) ;  /* 0x0000039000037945 */ /* 0x000fe20003800200 */
[----:B------:R-:W-:-:S03]  /*0330*/  PLOP3.LUT P0, PT, PT, PT, PT, 0x80, 0x8 ;  /* 0x000000000008781c */ /* 0x000fc60003f0f070 */
[----:B------:R-:W-:-:S13]  /*0340*/  ISETP.GT.AND P1, PT, R8, 0xc, PT ;  /* 0x0000000c0800780c */ /* 0x000fda0003f24270 */
[----:B------:R-:W-:Y:S05]  /*0350*/  @!P1 BRA `(.L_x_7) ;  /* 0x0000000000d49947 */ /* 0x000fea0003800000 */
[----:B------:R-:W-:-:S13]  /*0360*/  PLOP3.LUT P0, PT, PT, PT, PT, 0x8, 0x80 ;  /* 0x000000000080781c */ /* 0x000fda0003f0e170 */
.L_x_8:
[----:B------:R-:W0:Y:S01]  /*0370*/  LDC.64 R18, c[0x0][0x380] ;  /* 0x0000e000ff127b82 */ /* 0x000e220000000a00 */
[----:B------:R-:W-:-:S04]  /*0380*/  IADD3 R11, PT, PT, R4, R5, R4 ;  /* 0x00000005040b7210 */ /* 0x000fc80007ffe004 */
[----:B------:R-:W-:Y:S01]  /*0390*/  IADD3 R11, PT, PT, R4, R11, R4 ;  /* 0x0000000b040b7210 */ /* 0x000fe20007ffe004 */
[----:B0-----:R-:W-:-:S03]  /*03a0*/  IMAD.WIDE R8, R5, 0x4, R18 ;  /* 0x0000000405087825 */ /* 0x001fc600078e0212 */
[----:B------:R-:W-:Y:S01]  /*03b0*/  IADD3 R5, PT, PT, R4, R11, R4 ;  /* 0x0000000b04057210 */ /* 0x000fe20007ffe004 */
[----:B------:R-:W-:-:S03]  /*03c0*/  IMAD.WIDE R24, R11, 0x4, R18 ;  /* 0x000000040b187825 */ /* 0x000fc600078e0212 */
[C---:B------:R-:W-:Y:S01]  /*03d0*/  IADD3 R5, PT, PT, R4.reuse, R5, R4 ;  /* 0x0000000504057210 */ /* 0x040fe20007ffe004 */
[C---:B------:R-:W-:Y:S02]  /*03e0*/  IMAD.WIDE R12, R4.reuse, 0x4, R8 ;  /* 0x00000004040c7825 */ /* 0x040fe400078e0208 */
[----:B------:R-:W2:Y:S02]  /*03f0*/  LDG.E R8, desc[UR6][R8.64] ;  /* 0x0000000608087981 */ /* 0x000ea4000c1e1900 */
[C---:B------:R-:W-:Y:S02]  /*0400*/  IMAD.WIDE R20, R4.reuse, 0x4, R24 ;  /* 0x0000000404147825 */ /* 0x040fe400078e0218 */
[----:B------:R-:W3:Y:S02]  /*0410*/  LDG.E R24, desc[UR6][R24.64] ;  /* 0x0000000618187981 */ /* 0x000ee4000c1e1900 */
[----:B------:R-:W-:-:S04]  /*0420*/  IMAD.WIDE R28, R4, 0x4, R12 ;  /* 0x00000004041c7825 */ /* 0x000fc800078e020c */
[----:B------:R-:W-:Y:S01]  /*0430*/  IMAD.WIDE R16, R5, 0x4, R18 ;  /* 0x0000000405107825 */ /* 0x000fe200078e0212 */
[C---:B------:R-:W-:Y:S01]  /*0440*/  IADD3 R5, PT, PT, R4.reuse, R5, R4 ;  /* 0x0000000504057210 */ /* 0x040fe20007ffe004 */
[----:B------:R0:W2:Y:S02]  /*0450*/  LDG.E R9, desc[UR6][R12.64] ;  /* 0x000000060c097981 */ /* 0x0000a4000c1e1900 */
[C---:B------:R-:W-:Y:S01]  /*0460*/  IMAD.WIDE R22, R4.reuse, 0x4, R28 ;  /* 0x0000000404167825 */ /* 0x040fe200078e021c */
[C---:B------:R-:W-:Y:S01]  /*0470*/  IADD3 R5, PT, PT, R4.reuse, R5, R4 ;  /* 0x0000000504057210 */ /* 0x040fe20007ffe004 */
[----:B------:R-:W4:Y:S02]  /*0480*/  LDG.E R26, desc[UR6][R28.64] ;  /* 0x000000061c1a7981 */ /* 0x000f24000c1e1900 */
[C---:B------:R-:W-:Y:S02]  /*0490*/  IMAD.WIDE R10, R4.reuse, 0x4, R20 ;  /* 0x00000004040a7825 */ /* 0x040fe400078e0214 */
[----:B------:R1:W4:Y:S02]  /*04a0*/  LDG.E R25, desc[UR6][R22.64] ;  /* 0x0000000616197981 */ /* 0x000324000c1e1900 */
[----:B------:R-:W-:-:S02]  /*04b0*/  IMAD.WIDE R14, R4, 0x4, R16 ;  /* 0x00000004040e7825 */ /* 0x000fc400078e0210 */
[----:B------:R-:W3:Y:S02]  /*04c0*/  LDG.E R21, desc[UR6][R20.64] ;  /* 0x0000000614157981 */ /* 0x000ee4000c1e1900 */
[----:B------:R-:W-:Y:S02]  /*04d0*/  IMAD.WIDE R18, R5, 0x4, R18 ;  /* 0x0000000405127825 */ /* 0x000fe400078e0212 */
[----:B------:R-:W5:Y:S02]  /*04e0*/  LDG.E R16, desc[UR6][R16.64] ;  /* 0x0000000610107981 */ /* 0x000f64000c1e1900 */
[C---:B0-----:R-:W-:Y:S02]  /*04f0*/  IMAD.WIDE R12, R4.reuse, 0x4, R10 ;  /* 0x00000004040c7825 */ /* 0x041fe400078e020a */
[----:B------:R-:W5:Y:S04]  /*0500*/  LDG.E R27, desc[UR6][R14.64] ;  /* 0x000000060e1b7981 */ /* 0x000f68000c1e1900 */
[----:B------:R0:W5:Y:S01]  /*0510*/  LDG.E R20, desc[UR6][R10.64] ;  /* 0x000000060a147981 */ /* 0x000162000c1e1900 */
[----:B-1----:R-:W-:-:S03]  /*0520*/  IMAD.WIDE R22, R4, 0x4, R18 ;  /* 0x0000000404167825 */ /* 0x002fc600078e0212 */
[----:B------:R-:W5:Y:S04]  /*0530*/  LDG.E R13, desc[UR6][R12.64] ;  /* 0x000000060c0d7981 */ /* 0x000f68000c1e1900 */
[----:B------:R-:W5:Y:S01]  /*0540*/  LDG.E R18, desc[UR6][R18.64] ;  /* 0x0000000612127981 */ /* 0x000f62000c1e1900 */
[----:B0-----:R-:W-:-:S05]  /*0550*/  IMAD.WIDE R10, R4, 0x4, R14 ;  /* 0x00000004040a7825 */ /* 0x001fca00078e020e */
[----:B------:R0:W5:Y:S01]  /*0560*/  LDG.E R12, desc[UR6][R10.64] ;  /* 0x000000060a0c7981 */ /* 0x000162000c1e1900 */
[----:B------:R-:W-:-:S06]  /*0570*/  IMAD.WIDE R28, R4, 0x4, R10 ;  /* 0x00000004041c7825 */ /* 0x000fcc00078e020a */
[----:B------:R-:W5:Y:S01]  /*0580*/  LDG.E R29, desc[UR6][R28.64] ;  /* 0x000000061c1d7981 */ /* 0x000f62000c1e1900 */
[----:B0-----:R-:W-:-:S03]  /*0590*/  IMAD.WIDE R10, R4, 0x4, R22 ;  /* 0x00000004040a7825 */ /* 0x001fc600078e0216 */
[----:B------:R-:W5:Y:S01]  /*05a0*/  LDG.E R23, desc[UR6][R22.64] ;  /* 0x0000000616177981 */ /* 0x000f62000c1e1900 */
[----:B------:R-:W-:-:S03]  /*05b0*/  IMAD.WIDE R14, R4, 0x4, R10 ;  /* 0x00000004040e7825 */ /* 0x000fc600078e020a */
[----:B------:R-:W5:Y:S04]  /*05c0*/  LDG.E R17, desc[UR6][R10.64] ;  /* 0x000000060a117981 */ /* 0x000f68000c1e1900 */
[----:B------:R-:W5:Y:S01]  /*05d0*/  LDG.E R14, desc[UR6][R14.64] ;  /* 0x000000060e0e7981 */ /* 0x000f62000c1e1900 */
[----:B------:R-:W-:-:S05]  /*05e0*/  VIADD R3, R3, 0x10 ;  /* 0x0000001003037836 */ /* 0x000fca0000000000 */
[----:B------:R-:W-:Y:S02]  /*05f0*/  ISETP.GE.AND P1, PT, R3, -0xc, PT ;  /* 0xfffffff40300780c */ /* 0x000fe40003f26270 */
[----:B------:R-:W-:-:S04]  /*0600*/  IADD3 R5, PT, PT, R4, R5, R4 ;  /* 0x0000000504057210 */ /* 0x000fc80007ffe004 */
[----:B------:R-:W-:Y:S02]  /*0610*/  IADD3 R5, PT, PT, R4, R5, R4 ;  /* 0x0000000504057210 */ /* 0x000fe40007ffe004 */
[----:B--2---:R-:W-:-:S04]  /*0620*/  IADD3 R8, PT, PT, R9, R8, R7 ;  /* 0x0000000809087210 */ /* 0x004fc80007ffe007 */
[----:B----4-:R-:W-:-:S04]  /*0630*/  IADD3 R8, PT, PT, R25, R26, R8 ;  /* 0x0000001a19087210 */ /* 0x010fc80007ffe008 */
[----:B---3--:R-:W-:-:S04]  /*0640*/  IADD3 R8, PT, PT, R21, R24, R8 ;  /* 0x0000001815087210 */ /* 0x008fc80007ffe008 */
[----:B-----5:R-:W-:-:S04]  /*0650*/  IADD3 R8, PT, PT, R13, R20, R8 ;  /* 0x000000140d087210 */ /* 0x020fc80007ffe008 */
[----:B------:R-:W-:-:S04]  /*0660*/  IADD3 R8, PT, PT, R27, R16, R8 ;  /* 0x000000101b087210 */ /* 0x000fc80007ffe008 */
[----:B------:R-:W-:-:S04]  /*0670*/  IADD3 R8, PT, PT, R29, R12, R8 ;  /* 0x0000000c1d087210 */ /* 0x000fc80007ffe008 */
[----:B------:R-:W-:-:S04]  /*0680*/  IADD3 R8, PT, PT, R23, R18, R8 ;  /* 0x0000001217087210 */ /* 0x000fc80007ffe008 */
[----:B------:R-:W-:Y:S01]  /*0690*/  IADD3 R7, PT, PT, R14, R17, R8 ;  /* 0x000000110e077210 */ /* 0x000fe20007ffe008 */
[----:B------:R-:W-:Y:S06]  /*06a0*/  @!P1 BRA `(.L_x_8) ;  /* 0xfffffffc00309947 */ /* 0x000fec000383ffff */
.L_x_7:
[----:B------:R-:W-:Y:S05]  /*06b0*/  BSYNC.RECONVERGENT B3 ;  /* 0x0000000000037941 */ /* 0x000fea0003800200 */
.L_x_6:
[----:B------:R-:W-:Y:S01]  /*06c0*/  IMAD.MOV R8, RZ, RZ, -R3 ;  /* 0x000000ffff087224 */ /* 0x000fe200078e0a03 */
[----:B------:R-:W-:Y:S04]  /*06d0*/  BSSY.RECONVERGENT B3, `(.L_x_9) ;  /* 0x000001e000037945 */ /* 0x000fe80003800200 */
[----:B------:R-:W-:-:S13]  /*06e0*/  ISETP.GT.AND P1, PT, R8, 0x4, PT ;  /* 0x000000040800780c */ /* 0x000fda0003f24270 */
[----:B------:R-:W-:Y:S05]  /*06f0*/  @!P1 BRA `(.L_x_10) ;  /* 0x00000000006c9947 */ /* 0x000fea0003800000 */
[----:B------:R-:W0:Y:S01]  /*0700*/  LDC.64 R12, c[0x0][0x380] ;  /* 0x0000e000ff0c7b82 */ /* 0x000e220000000a00 */
[----:B------:R-:W-:Y:S01]  /*0710*/  IADD3 R9, PT, PT, R4, R5, R4 ;  /* 0x0000000504097210 */ /* 0x000fe20007ffe004 */
[----:B0-----:R-:W-:-:S03]  /*0720*/  IMAD.WIDE R22, R5, 0x4, R12 ;  /* 0x0000000405167825 */ /* 0x001fc600078e020c */
[C---:B------:R-:W-:Y:S01]  /*0730*/  IADD3 R5, PT, PT, R4.reuse, R9, R4 ;  /* 0x0000000904057210 */ /* 0x040fe20007ffe004 */
[----:B------:R-:W-:Y:S02]  /*0740*/  IMAD.WIDE R14, R4, 0x4, R22 ;  /* 0x00000004040e7825 */ /* 0x000fe400078e0216 */
[----:B------:R-:W2:Y:S02]  /*0750*/  LDG.E R22, desc[UR6][R22.64] ;  /* 0x0000000616167981 */ /* 0x000ea4000c1e1900 */
[----:B------:R-:W-:-:S04]  /*0760*/  IMAD.WIDE R12, R5, 0x4, R12 ;  /* 0x00000004050c7825 */ /* 0x000fc800078e020c */
[C---:B------:R-:W-:Y:S02]  /*0770*/  IMAD.WIDE R8, R4.reuse, 0x4, R14 ;  /* 0x0000000404087825 */ /* 0x040fe400078e020e */
[----:B------:R-:W2:Y:S02]  /*0780*/  LDG.E R14, desc[UR6][R14.64] ;  /* 0x000000060e0e7981 */ /* 0x000ea4000c1e1900 */
[C---:B------:R-:W-:Y:S02]  /*0790*/  IMAD.WIDE R10, R4.reuse, 0x4, R12 ;  /* 0x00000004040a7825 */ /* 0x040fe400078e020c */
[----:B------:R-:W3:Y:S02]  /*07a0*/  LDG.E R13, desc[UR6][R12.64] ;  /* 0x000000060c0d7981 */ /* 0x000ee4000c1e1900 */
[C---:B------:R-:W-:Y:S02]  /*07b0*/  IMAD.WIDE R16, R4.reuse, 0x4, R8 ;  /* 0x0000000404107825 */ /* 0x040fe400078e0208 */
[----:B------:R-:W4:Y:S02]  /*07c0*/  LDG.E R9, desc[UR6][R8.64] ;  /* 0x0000000608097981 */ /* 0x000f24000c1e1900 */
[----:B------:R-:W-:-:S02]  /*07d0*/  IMAD.WIDE R18, R4, 0x4, R10 ;  /* 0x0000000404127825 */ /* 0x000fc400078e020a */
[----:B------:R-:W4:Y:S02]  /*07e0*/  LDG.E R16, desc[UR6][R16.64] ;  /* 0x0000000610107981 */ /* 0x000f24000c1e1900 */
[C---:B------:R-:W-:Y:S02]  /*07f0*/  IMAD.WIDE R20, R4.reuse, 0x4, R18 ;  /* 0x0000000404147825 */ /* 0x040fe400078e0212 */
[----:B------:R-:W3:Y:S04]  /*0800*/  LDG.E R10, desc[UR6][R10.64] ;  /* 0x000000060a0a7981 */ /* 0x000ee8000c1e1900 */
[----:B------:R-:W5:Y:S04]  /*0810*/  LDG.E R19, desc[UR6][R18.64] ;  /* 0x0000000612137981 */ /* 0x000f68000c1e1900 */
[----:B------:R-:W5:Y:S01]  /*0820*/  LDG.E R20, desc[UR6][R20.64] ;  /* 0x0000000614147981 */ /* 0x000f62000c1e1900 */
[----:B------:R-:W-:Y:S01]  /*0830*/  IADD3 R5, PT, PT, R4, R5, R4 ;  /* 0x0000000504057210 */ /* 0x000fe20007ffe004 */
[----:B------:R-:W-:Y:S01]  /*0840*/  VIADD R3, R3, 0x8 ;  /* 0x0000000803037836 */ /* 0x000fe20000000000 */
[----:B------:R-:W-:-:S02]  /*0850*/  PLOP3.LUT P0, PT, PT, PT, PT, 0x8, 0x80 ;  /* 0x000000000080781c */ /* 0x000fc40003f0e170 */
[----:B------:R-:W-:Y:S02]  /*0860*/  IADD3 R5, PT, PT, R4, R5, R4 ;  /* 0x0000000504057210 */ /* 0x000fe40007ffe004 */
[----:B--2---:R-:W-:-:S04]  /*0870*/  IADD3 R22, PT, PT, R14, R22, R7 ;  /* 0x000000160e167210 */ /* 0x004fc80007ffe007 */
[----:B----4-:R-:W-:-:S04]  /*0880*/  IADD3 R22, PT, PT, R16, R9, R22 ;  /* 0x0000000910167210 */ /* 0x010fc80007ffe016 */
[----:B---3--:R-:W-:-:S04]  /*0890*/  IADD3 R22, PT, PT, R10, R13, R22 ;  /* 0x0000000d0a167210 */ /* 0x008fc80007ffe016 */
[----:B-----5:R-:W-:-:S07]  /*08a0*/  IADD3 R7, PT, PT, R20, R19, R22 ;  /* 0x0000001314077210 */ /* 0x020fce0007ffe016 */
.L_x_10:
[----:B------:R-:W-:Y:S05]  /*08b0*/  BSYNC.RECONVERGENT B3 ;  /* 0x0000000000037941 */ /* 0x000fea0003800200 */
.L_x_9:
[----:B------:R-:W-:-:S13]  /*08c0*/  ISETP.NE.OR P0, PT, R3, RZ, P0 ;  /* 0x000000ff0300720c */ /* 0x000fda0000705670 */
[----:B------:R-:W-:Y:S05]  /*08d0*/  @!P0 BREAK.RELIABLE B0 ;  /* 0x0000000000008942 */ /* 0x000fea0003800100 */
[----:B------:R-:W-:Y:S05]  /*08e0*/  @!P0 BRA `(.L_x_3) ;  /* 0x0000000000448947 */ /* 0x000fea0003800000 */
.L_x_5:
[----:B------:R-:W-:Y:S05]  /*08f0*/  BSYNC.RELIABLE B0 ;  /* 0x0000000000007941 */ /* 0x000fea0003800100 */
.L_x_4:
[----:B------:R-:W0:Y:S02]  /*0900*/  LDC.64 R8, c[0x0][0x380] ;  /* 0x0000e000ff087b82 */ /* 0x000e240000000a00 */
[----:B0-----:R-:W-:-:S04]  /*0910*/  IMAD.WIDE R8, R5, 0x4, R8 ;  /* 0x0000000405087825 */ /* 0x001fc800078e0208 */
[C---:B------:R-:W-:Y:S02]  /*0920*/  IMAD.WIDE R10, R4.reuse, 0x4, R8 ;  /* 0x00000004040a7825 */ /* 0x040fe400078e0208 */
[----:B------:R-:W2:Y:S02]  /*0930*/  LDG.E R8, desc[UR6][R8.64] ;  /* 0x0000000608087981 */ /* 0x000ea4000c1e1900 */
[C---:B------:R-:W-:Y:S02]  /*0940*/  IMAD.WIDE R12, R4.reuse, 0x4, R10 ;  /* 0x00000004040c7825 */ /* 0x040fe400078e020a */
[----:B------:R-:W2:Y:S02]  /*0950*/  LDG.E R10, desc[UR6][R10.64] ;  /* 0x000000060a0a7981 */ /* 0x000ea4000c1e1900 */
[----:B------:R-:W-:Y:S02]  /*0960*/  IMAD.WIDE R14, R4, 0x4, R12 ;  /* 0x00000004040e7825 */ /* 0x000fe400078e020c */
[----:B------:R-:W3:Y:S04]  /*0970*/  LDG.E R12, desc[UR6][R12.64] ;  /* 0x000000060c0c7981 */ /* 0x000ee8000c1e1900 */
[----:B------:R-:W3:Y:S01]  /*0980*/  LDG.E R14, desc[UR6][R14.64] ;  /* 0x000000060e0e7981 */ /* 0x000ee2000c1e1900 */
[----:B------:R-:W-:-:S05]  /*0990*/  VIADD R3, R3, 0x4 ;  /* 0x0000000403037836 */ /* 0x000fca0000000000 */
[----:B------:R-:W-:Y:S02]  /*09a0*/  ISETP.NE.AND P0, PT, R3, RZ, PT ;  /* 0x000000ff0300720c */ /* 0x000fe40003f05270 */
[----:B------:R-:W-:-:S04]  /*09b0*/  IADD3 R5, PT, PT, R4, R5, R4 ;  /* 0x0000000504057210 */ /* 0x000fc80007ffe004 */
[----:B------:R-:W-:Y:S02]  /*09c0*/  IADD3 R5, PT, PT, R4, R5, R4 ;  /* 0x0000000504057210 */ /* 0x000fe40007ffe004 */
[----:B--2---:R-:W-:-:S04]  /*09d0*/  IADD3 R7, PT, PT, R10, R8, R7 ;  /* 0x000000080a077210 */ /* 0x004fc80007ffe007 */
[----:B---3--:R-:W-:Y:S01]  /*09e0*/  IADD3 R7, PT, PT, R14, R12, R7 ;  /* 0x0000000c0e077210 */ /* 0x008fe20007ffe007 */
[----:B------:R-:W-:Y:S06]  /*09f0*/  @P0 BRA `(.L_x_4) ;  /* 0xfffffffc00c00947 */ /* 0x000fec000383ffff */
.L_x_3:
[----:B------:R-:W-:Y:S05]  /*0a00*/  BSYNC.RECONVERGENT B1 ;  /* 0x0000000000017941 */ /* 0x000fea0003800200 */
.L_x_2:
[----:B------:R-:W-:-:S13]  /*0a10*/  ISETP.NE.AND P0, PT, R6, RZ, PT ;  /* 0x000000ff0600720c */ /* 0x000fda0003f05270 */
[----:B------:R-:W-:Y:S05]  /*0a20*/  @!P0 BRA `(.L_x_1) ;  /* 0x0000000000248947 */ /* 0x000fea0003800000 */
[----:B------:R-:W0:Y:S01]  /*0a30*/  LDC.64 R8, c[0x0][0x380] ;  /* 0x0000e000ff087b82 */ /* 0x000e220000000a00 */
[----:B------:R-:W-:-:S07]  /*0a40*/  IMAD.MOV R6, RZ, RZ, -R6 ;  /* 0x000000ffff067224 */ /* 0x000fce00078e0a06 */
.L_x_11:
[----:B0-----:R-:W-:-:S06]  /*0a50*/  IMAD.WIDE R10, R5, 0x4, R8 ;  /* 0x00000004050a7825 */ /* 0x001fcc00078e0208 */
[----:B------:R-:W2:Y:S01]  /*0a60*/  LDG.E R10, desc[UR6][R10.64] ;  /* 0x000000060a0a7981 */ /* 0x000ea2000c1e1900 */
[----:B------:R-:W-:Y:S01]  /*0a70*/  IADD3 R6, PT, PT, R6, 0x1, RZ ;  /* 0x0000000106067810 */ /* 0x000fe20007ffe0ff */
[----:B------:R-:W-:-:S03]  /*0a80*/  IMAD.IADD R5, R4, 0x1, R5 ;  /* 0x0000000104057824 */ /* 0x000fc600078e0205 */
[----:B------:R-:W-:Y:S01]  /*0a90*/  ISETP.NE.AND P0, PT, R6, RZ, PT ;  /* 0x000000ff0600720c */ /* 0x000fe20003f05270 */
[----:B--2---:R-:W-:-:S12]  /*0aa0*/  IMAD.IADD R7, R10, 0x1, R7 ;  /* 0x000000010a077824 */ /* 0x004fd800078e0207 */
[----:B------:R-:W-:Y:S05]  /*0ab0*/  @P0 BRA `(.L_x_11) ;  /* 0xfffffffc00e40947 */ /* 0x000fea000383ffff */
.L_x_1:
[----:B------:R-:W-:Y:S05]  /*0ac0*/  BSYNC.RECONVERGENT B2 ;  /* 0x0000000000027941 */ /* 0x000fea0003800200 */
.L_x_0:
[----:B------:R-:W-:Y:S05]  /*0ad0*/  WARPSYNC.ALL ;  /* 0x0000000000007948 */ /* 0x000fea0003800000 */
[----:B------:R-:W0:Y:S01]  /*0ae0*/  S2UR UR5, SR_CgaCtaId ;  /* 0x00000000000579c3 */ /* 0x000e220000008800 */
[----:B------:R-:W-:Y:S01]  /*0af0*/  UMOV UR4, 0x400 ;  /* 0x0000040000047882 */ /* 0x000fe20000000000 */
[C---:B------:R-:W-:Y:S02]  /*0b00*/  ISETP.GT.U32.AND P0, PT, R2.reuse, 0x1ff, PT ;  /* 0x000001ff0200780c */ /* 0x040fe40003f04070 */
[----:B------:R-:W-:Y:S01]  /*0b10*/  ISETP.GT.U32.AND P1, PT, R2, 0xff, PT ;  /* 0x000000ff0200780c */ /* 0x000fe20003f24070 */
[----:B0-----:R-:W-:-:S06]  /*0b20*/  ULEA UR4, UR5, UR4, 0x18 ;  /* 0x0000000405047291 */ /* 0x001fcc000f8ec0ff */
[----:B------:R-:W-:-:S05]  /*0b30*/  LEA R4, R2, UR4, 0x2 ;  /* 0x0000000402047c11 */ /* 0x000fca000f8e10ff */
[----:B------:R-:W-:Y:S01]  /*0b40*/  STS [R4], R7 ;  /* 0x0000000704007388 */ /* 0x000fe20000000800 */
[----:B------:R-:W-:Y:S06]  /*0b50*/  BAR.SYNC.DEFER_BLOCKING 0x0 ;  /* 0x0000000000007b1d */ /* 0x000fec0000010000 */
[----:B------:R-:W-:Y:S04]  /*0b60*/  @!P0 LDS R3, [R4+0x800] ;  /* 0x0008000004038984 */ /* 0x000fe80000000800 */
[----:B------:R-:W0:Y:S02]  /*0b70*/  @!P0 LDS R6, [R4] ;  /* 0x0000000004068984 */ /* 0x000e240000000800 */
[----:B0-----:R-:W-:-:S05]  /*0b80*/  @!P0 IMAD.IADD R3, R3, 0x1, R6 ;  /* 0x0000000103038824 */ /* 0x001fca00078e0206 */
[----:B------:R-:W-:Y:S01]  /*0b90*/  @!P0 STS [R4], R3 ;  /* 0x0000000304008388 */ /* 0x000fe20000000800 */
[----:B------:R-:W-:Y:S01]  /*0ba0*/  BAR.SYNC.DEFER_BLOCKING 0x0 ;  /* 0x0000000000007b1d */ /* 0x000fe20000010000 */
[----:B------:R-:W-:-:S05]  /*0bb0*/  ISETP.GT.U32.AND P0, PT, R2, 0x7f, PT ;  /* 0x0000007f0200780c */ /* 0x000fca0003f04070 */
        /* <DEDUP_REMOVED lines=20> */
[----:B0-----:R-:W-:-:S05]  /*0d00*/  @!P0 IADD3 R5, PT, PT, R5, R6, RZ ;  /* 0x0000000605058210 */ /* 0x001fca0007ffe0ff */
        /* <DEDUP_REMOVED lines=20> */
[----:B------:R-:W-:-:S05]  /*0e50*/  ISETP.NE.AND P1, PT, R2, RZ, PT ;  /* 0x000000ff0200720c */ /* 0x000fca0003f25270 */
[----:B------:R-:W-:Y:S04]  /*0e60*/  @!P0 LDS R6, [R4+0x8] ;  /* 0x0000080004068984 */ /* 0x000fe80000000800 */
[----:B------:R-:W0:Y:S02]  /*0e70*/  @!P0 LDS R7, [R4] ;  /* 0x0000000004078984 */ /* 0x000e240000000800 */
[----:B0-----:R-:W-:-:S05]  /*0e80*/  @!P0 IMAD.IADD R7, R6, 0x1, R7 ;  /* 0x0000000106078824 */ /* 0x001fca00078e0207 */
[----:B------:R-:W-:Y:S01]  /*0e90*/  @!P0 STS [R4], R7 ;  /* 0x0000000704008388 */ /* 0x000fe20000000800 */
[----:B------:R-:W-:Y:S06]  /*0ea0*/  BAR.SYNC.DEFER_BLOCKING 0x0 ;  /* 0x0000000000007b1d */ /* 0x000fec0000010000 */
[----:B------:R-:W-:Y:S04]  /*0eb0*/  @!P1 LDS R2, [UR4+0x4] ;  /* 0x00000404ff029984 */ /* 0x000fe80008000800 */
[----:B------:R-:W0:Y:S02]  /*0ec0*/  @!P1 LDS R3, [R4] ;  /* 0x0000000004039984 */ /* 0x000e240000000800 */
[----:B0-----:R-:W-:-:S05]  /*0ed0*/  @!P1 IMAD.IADD R3, R2, 0x1, R3 ;  /* 0x0000000102039824 */ /* 0x001fca00078e0203 */
[----:B------:R0:W-:Y:S01]  /*0ee0*/  @!P1 STS [R4], R3 ;  /* 0x0000000304009388 */ /* 0x0001e20000000800 */
[----:B------:R-:W-:Y:S06]  /*0ef0*/  BAR.SYNC.DEFER_BLOCKING 0x0 ;  /* 0x0000000000007b1d */ /* 0x000fec0000010000 */
[----:B------:R-:W-:Y:S05]  /*0f00*/  @P1 EXIT ;  /* 0x000000000000194d */ /* 0x000fea0003800000 */
[----:B------:R-:W1:Y:S01]  /*0f10*/  LDS R5, [UR4] ;  /* 0x00000004ff057984 */ /* 0x000e620008000800 */
[----:B0-----:R-:W0:Y:S02]  /*0f20*/  LDC.64 R2, c[0x0][0x390] ;  /* 0x0000e400ff027b82 */ /* 0x001e240000000a00 */
[----:B0-----:R-:W-:-:S05]  /*0f30*/  IMAD.WIDE.U32 R2, R0, 0x4, R2 ;  /* 0x0000000400027825 */ /* 0x001fca00078e0002 */
[----:B-1----:R-:W-:Y:S01]  /*0f40*/  STG.E desc[UR6][R2.64], R5 ;  /* 0x0000000502007986 */ /* 0x002fe2000c101906 */
[----:B------:R-:W-:Y:S05]  /*0f50*/  EXIT ;  /* 0x000000000000794d */ /* 0x000fea0003800000 */
.L_x_12:
[----:B------:R-:W-:-:S00]  /*0f60*/  BRA `(.L_x_12) ;  /* 0xfffffffc00fc7947 */ /* 0x000fc0000383ffff */
[----:B------:R-:W-:-:S00]  /*0f70*/  NOP ;  /* 0x0000000000007918 */ /* 0x000fc00000000000 */
        /* <DEDUP_REMOVED lines=8> */
.L_x_13:


//--------------------- .nv.shared._Z9MatrixAvgPKiiPi --------------------------
	.section	.nv.shared._Z9MatrixAvgPKiiPi,"aw",@nobits
	.sectionflags	@""
	.align	4
.nv.shared._Z9MatrixAvgPKiiPi:
	.zero		5120


//--------------------- .nv.shared.reserved.0     --------------------------
	.section	.nv.shared.reserved.0,"aw",@nobits
	.weak		__nv_reservedSMEM_offset_0_alias
	.size		__nv_reservedSMEM_offset_0_alias, 0, 64
	.other		__nv_reservedSMEM_offset_0_alias,@"STO_CUDA_RESERVED_SHARED STV_DEFAULT"
__nv_reservedSMEM_offset_0_alias:
	.zero		0
	.zero		64


//--------------------- .nv.constant0._Z9MatrixAvgPKiiPi --------------------------
	.section	.nv.constant0._Z9MatrixAvgPKiiPi,"a",@progbits
	.sectionflags	@""
	.align	4
.nv.constant0._Z9MatrixAvgPKiiPi:
	.zero		920


//--------------------- SYMBOLS --------------------------

	.type		.nv.reservedSmem.offset0,@object
	.size		.nv.reservedSmem.offset0,0x4
	.type		.nv.reservedSmem.cap,@object
	.size		.nv.reservedSmem.cap,0x4
